	.headerflags	@"EF_CUDA_TEXMODE_UNIFIED EF_CUDA_64BIT_ADDRESS EF_CUDA_ACCELERATORS EF_CUDA_SM90 EF_CUDA_VIRTUAL_SM(EF_CUDA_SM90)"
	.elftype	@"ET_EXEC"


//--------------------- .nv.info                  --------------------------
	.section	.nv.info,"",@"SHT_CUDA_INFO"
	.align	4


	//----- nvinfo : EIATTR_REGCOUNT
	.align		4
        /*0000*/ 	.byte	0x04, 0x2f
        /*0002*/ 	.short	(.L_3 - .L_2)
	.align		4
.L_2:
        /*0004*/ 	.word	index@(triton_poi_fused__native_batch_norm_legit_no_training_convolution_leaky_relu_3)
        /*0008*/ 	.word	0x00000020


	//----- nvinfo : EIATTR_MIN_STACK_SIZE
	.align		4
.L_3:
        /*000c*/ 	.byte	0x04, 0x12
        /*000e*/ 	.short	(.L_5 - .L_4)
	.align		4
.L_4:
        /*0010*/ 	.word	index@(triton_poi_fused__native_batch_norm_legit_no_training_convolution_leaky_relu_3)
        /*0014*/ 	.word	0x00000000


	//----- nvinfo : EIATTR_FRAME_SIZE
	.align		4
.L_5:
        /*0018*/ 	.byte	0x04, 0x11
        /*001a*/ 	.short	(.L_7 - .L_6)
	.align		4
.L_6:
        /*001c*/ 	.word	index@(triton_poi_fused__native_batch_norm_legit_no_training_convolution_leaky_relu_3)
        /*0020*/ 	.word	0x00000000


	//----- nvinfo : EIATTR_MIN_STACK_SIZE
	.align		4
.L_7:
        /*0024*/ 	.byte	0x04, 0x12
        /*0026*/ 	.short	(.L_9 - .L_8)
	.align		4
.L_8:
        /*0028*/ 	.word	index@(triton_poi_fused__native_batch_norm_legit_no_training_convolution_leaky_relu_3)
        /*002c*/ 	.word	0x00000000
.L_9:


//--------------------- .nv.info.triton_poi_fused__native_batch_norm_legit_no_training_convolution_leaky_relu_3 --------------------------
	.section	.nv.info.triton_poi_fused__native_batch_norm_legit_no_training_convolution_leaky_relu_3,"",@"SHT_CUDA_INFO"
	.sectionflags	@""
	.align	4


	//----- nvinfo : EIATTR_CUDA_API_VERSION
	.align		4
        /*0000*/ 	.byte	0x04, 0x37
        /*0002*/ 	.short	(.L_11 - .L_10)
.L_10:
        /*0004*/ 	.word	0x0000007c


	//----- nvinfo : EIATTR_KPARAM_INFO
	.align		4
.L_11:
        /*0008*/ 	.byte	0x04, 0x17
        /*000a*/ 	.short	(.L_13 - .L_12)
.L_12:
        /*000c*/ 	.word	0x00000000
        /*0010*/ 	.short	0x0007
        /*0012*/ 	.short	0x0038
        /*0014*/ 	.byte	0x00, 0xf0, 0x11, 0x00


	//----- nvinfo : EIATTR_KPARAM_INFO
	.align		4
.L_13:
        /*0018*/ 	.byte	0x04, 0x17
        /*001a*/ 	.short	(.L_15 - .L_14)
.L_14:
        /*001c*/ 	.word	0x00000000
        /*0020*/ 	.short	0x0006
        /*0022*/ 	.short	0x0030
        /*0024*/ 	.byte	0x00, 0xf4, 0x21, 0x00


	//----- nvinfo : EIATTR_KPARAM_INFO
	.align		4
.L_15:
        /*0028*/ 	.byte	0x04, 0x17
        /*002a*/ 	.short	(.L_17 - .L_16)
.L_16:
        /*002c*/ 	.word	0x00000000
        /*0030*/ 	.short	0x0005
        /*0032*/ 	.short	0x0028
        /*0034*/ 	.byte	0x00, 0xf4, 0x21, 0x00


	//----- nvinfo : EIATTR_KPARAM_INFO
	.align		4
.L_17:
        /*0038*/ 	.byte	0x04, 0x17
        /*003a*/ 	.short	(.L_19 - .L_18)
.L_18:
        /*003c*/ 	.word	0x00000000
        /*0040*/ 	.short	0x0004
        /*0042*/ 	.short	0x0020
        /*0044*/ 	.byte	0x00, 0xf4, 0x21, 0x00


	//----- nvinfo : EIATTR_KPARAM_INFO
	.align		4
.L_19:
        /*0048*/ 	.byte	0x04, 0x17
        /*004a*/ 	.short	(.L_21 - .L_20)
.L_20:
        /*004c*/ 	.word	0x00000000
        /*0050*/ 	.short	0x0003
        /*0052*/ 	.short	0x0018
        /*0054*/ 	.byte	0x00, 0xf4, 0x21, 0x00


	//----- nvinfo : EIATTR_KPARAM_INFO
	.align		4
.L_21:
        /*0058*/ 	.byte	0x04, 0x17
        /*005a*/ 	.short	(.L_23 - .L_22)
.L_22:
        /*005c*/ 	.word	0x00000000
        /*0060*/ 	.short	0x0002
        /*0062*/ 	.short	0x0010
        /*0064*/ 	.byte	0x00, 0xf4, 0x21, 0x00


	//----- nvinfo : EIATTR_KPARAM_INFO
	.align		4
.L_23:
        /*0068*/ 	.byte	0x04, 0x17
        /*006a*/ 	.short	(.L_25 - .L_24)
.L_24:
        /*006c*/ 	.word	0x00000000
        /*0070*/ 	.short	0x0001
        /*0072*/ 	.short	0x0008
        /*0074*/ 	.byte	0x00, 0xf4, 0x21, 0x00


	//----- nvinfo : EIATTR_KPARAM_INFO
	.align		4
.L_25:
        /*0078*/ 	.byte	0x04, 0x17
        /*007a*/ 	.short	(.L_27 - .L_26)
.L_26:
        /*007c*/ 	.word	0x00000000
        /*0080*/ 	.short	0x0000
        /*0082*/ 	.short	0x0000
        /*0084*/ 	.byte	0x00, 0xf4, 0x21, 0x00


	//----- nvinfo : EIATTR_SPARSE_MMA_MASK
	.align		4
.L_27:
        /*0088*/ 	.byte	0x03, 0x50
        /*008a*/ 	.short	0x0000


	//----- nvinfo : EIATTR_MAXREG_COUNT
	.align		4
        /*008c*/ 	.byte	0x03, 0x1b
        /*008e*/ 	.short	0x00ff


	//----- nvinfo : EIATTR_EXIT_INSTR_OFFSETS
	.align		4
        /*0090*/ 	.byte	0x04, 0x1c
        /*0092*/ 	.short	(.L_29 - .L_28)


	//   ....[0]....
.L_28:
        /*0094*/ 	.word	0x000007b0


	//----- nvinfo : EIATTR_REQNTID
	.align		4
.L_29:
        /*0098*/ 	.byte	0x04, 0x10
        /*009a*/ 	.short	(.L_31 - .L_30)
.L_30:
        /*009c*/ 	.word	0x00000080
        /*00a0*/ 	.word	0x00000001
        /*00a4*/ 	.word	0x00000001


	//----- nvinfo : EIATTR_CBANK_PARAM_SIZE
	.align		4
.L_31:
        /*00a8*/ 	.byte	0x03, 0x19
        /*00aa*/ 	.short	0x003c


	//----- nvinfo : EIATTR_PARAM_CBANK
	.align		4
        /*00ac*/ 	.byte	0x04, 0x0a
        /*00ae*/ 	.short	(.L_33 - .L_32)
	.align		4
.L_32:
        /*00b0*/ 	.word	index@(.nv.constant0.triton_poi_fused__native_batch_norm_legit_no_training_convolution_leaky_relu_3)
        /*00b4*/ 	.short	0x0210
        /*00b6*/ 	.short	0x003c


	//----- nvinfo : EIATTR_SW_WAR
	.align		4
.L_33:
        /*00b8*/ 	.byte	0x04, 0x36
        /*00ba*/ 	.short	(.L_35 - .L_34)
.L_34:
        /*00bc*/ 	.word	0x00000008
.L_35:


//--------------------- .nv.callgraph             --------------------------
	.section	.nv.callgraph,"",@"SHT_CUDA_CALLGRAPH"
	.align	4
	.sectionentsize	8
	.align		4
        /*0000*/ 	.word	0x00000000
	.align		4
        /*0004*/ 	.word	0xffffffff
	.align		4
        /*0008*/ 	.word	0x00000000
	.align		4
        /*000c*/ 	.word	0xfffffffe
	.align		4
        /*0010*/ 	.word	0x00000000
	.align		4
        /*0014*/ 	.word	0xfffffffd
	.align		4
        /*0018*/ 	.word	0x00000000
	.align		4
        /*001c*/ 	.word	0xfffffffc


//--------------------- .nv.constant4             --------------------------
	.section	.nv.constant4,"a",@progbits
	.align	8
	.align		8
.nv.constant4:
        /*0000*/ 	.dword	_$_str
	.align		8
        /*0008*/ 	.dword	_$_str_$_2


//--------------------- .text.triton_poi_fused__native_batch_norm_legit_no_training_convolution_leaky_relu_3 --------------------------
	.section	.text.triton_poi_fused__native_batch_norm_legit_no_training_convolution_leaky_relu_3,"ax",@progbits
	.align	128
        .global         triton_poi_fused__native_batch_norm_legit_no_training_convolution_leaky_relu_3
        .type           triton_poi_fused__native_batch_norm_legit_no_training_convolution_leaky_relu_3,@function
        .size           triton_poi_fused__native_batch_norm_legit_no_training_convolution_leaky_relu_3,(.L_x_1 - triton_poi_fused__native_batch_norm_legit_no_training_convolution_leaky_relu_3)
        .other          triton_poi_fused__native_batch_norm_legit_no_training_convolution_leaky_relu_3,@"STO_CUDA_ENTRY STV_DEFAULT"
triton_poi_fused__native_batch_norm_legit_no_training_convolution_leaky_relu_3:
.text.triton_poi_fused__native_batch_norm_legit_no_training_convolution_leaky_relu_3:
[----:B------:R-:W-:Y:S01]  /*0000*/  LDC R1, c[0x0][0x28] ;  /* 0x00000a00ff017b82 */ /* 0x000fe20000000800 */
[----:B------:R-:W1:Y:S01]  /*0010*/  S2R R0, SR_TID.X ;  /* 0x0000000000007919 */ /* 0x000e620000002100 */
[----:B------:R-:W-:-:S06]  /*0020*/  ULDC.64 UR4, c[0x0][0x208] ;  /* 0x0000820000047ab9 */ /* 0x000fcc0000000a00 */
[----:B------:R-:W2:Y:S01]  /*0030*/  LDC.64 R18, c[0x0][0x220] ;  /* 0x00008800ff127b82 */ /* 0x000ea20000000a00 */
[----:B------:R-:W3:Y:S07]  /*0040*/  S2R R5, SR_CTAID.X ;  /* 0x0000000000057919 */ /* 0x000eee0000002500 */
[----:B------:R-:W4:Y:S08]  /*0050*/  LDC.64 R20, c[0x0][0x210] ;  /* 0x00008400ff147b82 */ /* 0x000f300000000a00 */
[----:B------:R-:W5:Y:S08]  /*0060*/  LDC.64 R28, c[0x0][0x228] ;  /* 0x00008a00ff1c7b82 */ /* 0x000f700000000a00 */
[----:B------:R-:W2:Y:S01]  /*0070*/  LDC.64 R26, c[0x0][0x238] ;  /* 0x00008e00ff1a7b82 */ /* 0x000ea20000000a00 */
[----:B-1----:R-:W-:-:S07]  /*0080*/  SHF.L.U32 R0, R0, 0x2, RZ ;  /* 0x0000000200007819 */ /* 0x002fce00000006ff */
[----:B------:R-:W1:Y:S01]  /*0090*/  LDC.64 R24, c[0x0][0x240] ;  /* 0x00009000ff187b82 */ /* 0x000e620000000a00 */
[----:B---3--:R-:W-:Y:S02]  /*00a0*/  SHF.R.S32.HI R3, RZ, 0x15, R5 ;  /* 0x00000015ff037819 */ /* 0x008fe40000011405 */
[----:B------:R-:W-:Y:S02]  /*00b0*/  LOP3.LUT R0, R0, 0x1fc, RZ, 0xc0, !PT ;  /* 0x000001fc00007812 */ /* 0x000fe400078ec0ff */
[----:B------:R-:W-:Y:S02]  /*00c0*/  SGXT R3, R3, 0x1 ;  /* 0x000000010303781a */ /* 0x000fe40000000200 */
[----:B------:R-:W-:Y:S02]  /*00d0*/  LEA R0, R5, R0, 0xa ;  /* 0x0000000005007211 */ /* 0x000fe400078e50ff */
[----:B------:R-:W3:Y:S02]  /*00e0*/  LDC.64 R4, c[0x0][0x230] ;  /* 0x00008c00ff047b82 */ /* 0x000ee40000000a00 */
[----:B------:R-:W-:-:S04]  /*00f0*/  LEA.HI R3, R3, R0, RZ, 0xa ;  /* 0x0000000003037211 */ /* 0x000fc800078f50ff */
[----:B------:R-:W-:Y:S02]  /*0100*/  SHF.R.S32.HI R23, RZ, 0xa, R3 ;  /* 0x0000000aff177819 */ /* 0x000fe40000011403 */
[----:B------:R-:W-:Y:S02]  /*0110*/  IADD3 R3, R3, 0x200, RZ ;  /* 0x0000020003037810 */ /* 0x000fe40007ffe0ff */
[----:B------:R-:W-:Y:S02]  /*0120*/  LEA.HI R2, R23, R23, RZ, 0x8 ;  /* 0x0000001717027211 */ /* 0x000fe400078f40ff */
[----:B------:R-:W-:Y:S02]  /*0130*/  SHF.R.S32.HI R3, RZ, 0xa, R3 ;  /* 0x0000000aff037819 */ /* 0x000fe40000011403 */
[----:B------:R-:W-:Y:S02]  /*0140*/  LOP3.LUT R2, R2, 0xffffff00, RZ, 0xc0, !PT ;  /* 0xffffff0002027812 */ /* 0x000fe400078ec0ff */
[----:B------:R-:W-:-:S02]  /*0150*/  LEA.HI R6, R3, R3, RZ, 0x8 ;  /* 0x0000000303067211 */ /* 0x000fc400078f40ff */
[----:B------:R-:W-:Y:S02]  /*0160*/  IADD3 R23, R23, -R2, RZ ;  /* 0x8000000217177210 */ /* 0x000fe40007ffe0ff */
[----:B------:R-:W-:-:S04]  /*0170*/  LOP3.LUT R6, R6, 0xffffff00, RZ, 0xc0, !PT ;  /* 0xffffff0006067812 */ /* 0x000fc800078ec0ff */
[----:B------:R-:W-:Y:S01]  /*0180*/  IADD3 R3, R3, -R6, RZ ;  /* 0x8000000603037210 */ /* 0x000fe20007ffe0ff */
[----:B---3--:R-:W-:-:S04]  /*0190*/  IMAD.WIDE R10, R23, 0x4, R4 ;  /* 0x00000004170a7825 */ /* 0x008fc800078e0204 */
[----:B------:R-:W-:Y:S02]  /*01a0*/  IMAD.WIDE R16, R3, 0x4, R4 ;  /* 0x0000000403107825 */ /* 0x000fe400078e0204 */
[----:B------:R-:W3:Y:S04]  /*01b0*/  LDG.E.EL R10, desc[UR4][R10.64] ;  /* 0x000000040a0a7981 */ /* 0x000ee8000c2e1900 */
[----:B------:R-:W3:Y:S01]  /*01c0*/  LDG.E.EL R17, desc[UR4][R16.64] ;  /* 0x0000000410117981 */ /* 0x000ee2000c2e1900 */
[----:B--2---:R-:W-:-:S04]  /*01d0*/  IMAD.WIDE R14, R23, 0x4, R18 ;  /* 0x00000004170e7825 */ /* 0x004fc800078e0212 */
[----:B----4-:R-:W-:Y:S01]  /*01e0*/  IMAD.WIDE R20, R0, 0x4, R20 ;  /* 0x0000000400147825 */ /* 0x010fe200078e0214 */
[----:B------:R-:W2:Y:S03]  /*01f0*/  LDG.E.EL R9, desc[UR4][R14.64] ;  /* 0x000000040e097981 */ /* 0x000ea6000c2e1900 */
[----:B-----5:R-:W-:Y:S01]  /*0200*/  IMAD.WIDE R12, R23, 0x4, R28 ;  /* 0x00000004170c7825 */ /* 0x020fe200078e021c */
[----:B------:R-:W2:Y:S04]  /*0210*/  LDG.E.128 R4, desc[UR4][R20.64] ;  /* 0x0000000414047981 */ /* 0x000ea8000c1e1d00 */
[----:B------:R4:W5:Y:S01]  /*0220*/  LDG.E.EL R8, desc[UR4][R12.64] ;  /* 0x000000040c087981 */ /* 0x000962000c2e1900 */
[----:B------:R-:W-:-:S04]  /*0230*/  IMAD.WIDE R18, R3, 0x4, R18 ;  /* 0x0000000403127825 */ /* 0x000fc800078e0212 */
[----:B------:R-:W-:Y:S02]  /*0240*/  IMAD.WIDE R28, R3, 0x4, R28 ;  /* 0x00000004031c7825 */ /* 0x000fe400078e021c */
[----:B------:R-:W2:Y:S02]  /*0250*/  LDG.E.EL R18, desc[UR4][R18.64] ;  /* 0x0000000412127981 */ /* 0x000ea4000c2e1900 */
[C---:B0---4-:R-:W-:Y:S02]  /*0260*/  IMAD.WIDE R12, R23.reuse, 0x4, R26 ;  /* 0x00000004170c7825 */ /* 0x051fe400078e021a */
[----:B------:R-:W4:Y:S02]  /*0270*/  LDG.E.EL R16, desc[UR4][R28.64] ;  /* 0x000000041c107981 */ /* 0x000f24000c2e1900 */
[----:B-1----:R-:W-:Y:S02]  /*0280*/  IMAD.WIDE R22, R23, 0x4, R24 ;  /* 0x0000000417167825 */ /* 0x002fe400078e0218 */
[----:B------:R-:W2:Y:S04]  /*0290*/  LDG.E.EL R11, desc[UR4][R12.64] ;  /* 0x000000040c0b7981 */ /* 0x000ea8000c2e1900 */
[----:B------:R-:W2:Y:S04]  /*02a0*/  LDG.E.EL R22, desc[UR4][R22.64] ;  /* 0x0000000416167981 */ /* 0x000ea8000c2e1900 */
[----:B------:R-:W2:Y:S01]  /*02b0*/  LDG.E.128 R12, desc[UR4][R20.64+0x800] ;  /* 0x00080004140c7981 */ /* 0x000ea2000c1e1d00 */
[----:B------:R-:W-:-:S04]  /*02c0*/  IMAD.WIDE R26, R3, 0x4, R26 ;  /* 0x00000004031a7825 */ /* 0x000fc800078e021a */
[----:B------:R-:W-:Y:S01]  /*02d0*/  IMAD.WIDE R24, R3, 0x4, R24 ;  /* 0x0000000403187825 */ /* 0x000fe200078e0218 */
[----:B------:R-:W2:Y:S04]  /*02e0*/  LDG.E.EL R2, desc[UR4][R26.64] ;  /* 0x000000041a027981 */ /* 0x000ea8000c2e1900 */
[----:B------:R0:W2:Y:S02]  /*02f0*/  LDG.E.EL R3, desc[UR4][R24.64] ;  /* 0x0000000418037981 */ /* 0x0000a4000c2e1900 */
[----:B0-----:R-:W-:Y:S01]  /*0300*/  HFMA2.MMA R24, -RZ, RZ, 1.625, 0 ;  /* 0x3e800000ff187435 */ /* 0x001fe200000001ff */
[----:B---3--:R-:W-:Y:S01]  /*0310*/  FADD R10, R10, 9.9999997473787516356e-06 ;  /* 0x3727c5ac0a0a7421 */ /* 0x008fe20000000000 */
[----:B------:R-:W-:-:S03]  /*0320*/  FADD R17, R17, 9.9999997473787516356e-06 ;  /* 0x3727c5ac11117421 */ /* 0x000fc60000000000 */
[----:B------:R-:W0:Y:S08]  /*0330*/  MUFU.SQRT R19, R10 ;  /* 0x0000000a00137308 */ /* 0x000e300000002000 */
[----:B------:R-:W1:Y:S01]  /*0340*/  MUFU.SQRT R23, R17 ;  /* 0x0000001100177308 */ /* 0x000e620000002000 */
[C---:B0-----:R-:W-:Y:S02]  /*0350*/  FSETP.GT.AND P0, PT, R19.reuse, 8.50705917302346158658e+37, PT ;  /* 0x7e8000001300780b */ /* 0x041fe40003f04000 */
[----:B------:R-:W-:-:S02]  /*0360*/  FSETP.GEU.AND P2, PT, R19, 1.175494350822287508e-38, PT ;  /* 0x008000001300780b */ /* 0x000fc40003f4e000 */
[C---:B-1----:R-:W-:Y:S02]  /*0370*/  FSETP.GT.AND P1, PT, R23.reuse, 8.50705917302346158658e+37, PT ;  /* 0x7e8000001700780b */ /* 0x042fe40003f24000 */
[----:B------:R-:W-:-:S07]  /*0380*/  FSETP.GEU.AND P3, PT, R23, 1.175494350822287508e-38, PT ;  /* 0x008000001700780b */ /* 0x000fce0003f6e000 */
[----:B------:R-:W-:-:S04]  /*0390*/  @P0 FMUL R19, R19, 0.25 ;  /* 0x3e80000013130820 */ /* 0x000fc80000400000 */
[----:B------:R-:W-:Y:S01]  /*03a0*/  @!P2 FMUL R19, R19, 16777216 ;  /* 0x4b8000001313a820 */ /* 0x000fe20000400000 */
[----:B------:R-:W-:-:S04]  /*03b0*/  @P1 FMUL R23, R23, 0.25 ;  /* 0x3e80000017171820 */ /* 0x000fc80000400000 */
[----:B------:R-:W-:Y:S01]  /*03c0*/  @!P3 FMUL R23, R23, 16777216 ;  /* 0x4b8000001717b820 */ /* 0x000fe20000400000 */
[----:B------:R-:W0:Y:S01]  /*03d0*/  MUFU.RCP R19, R19 ;  /* 0x0000001300137308 */ /* 0x000e220000001000 */
[----:B------:R-:W-:-:S07]  /*03e0*/  FSEL R10, R24, 1, P0 ;  /* 0x3f800000180a7808 */ /* 0x000fce0000000000 */
[----:B------:R-:W1:Y:S01]  /*03f0*/  MUFU.RCP R23, R23 ;  /* 0x0000001700177308 */ /* 0x000e620000001000 */
[----:B------:R-:W-:Y:S01]  /*0400*/  FSEL R24, R24, 1, P1 ;  /* 0x3f80000018187808 */ /* 0x000fe20000800000 */
[----:B------:R-:W-:Y:S01]  /*0410*/  @!P2 FMUL R10, R10, 16777216 ;  /* 0x4b8000000a0aa820 */ /* 0x000fe20000400000 */
[--C-:B--2---:R-:W-:Y:S01]  /*0420*/  FADD R5, R5, R9.reuse ;  /* 0x0000000905057221 */ /* 0x104fe20000000000 */
[--C-:B------:R-:W-:Y:S01]  /*0430*/  FADD R4, R4, R9.reuse ;  /* 0x0000000904047221 */ /* 0x100fe20000000000 */
[--C-:B------:R-:W-:Y:S01]  /*0440*/  FADD R6, R6, R9.reuse ;  /* 0x0000000906067221 */ /* 0x100fe20000000000 */
[----:B------:R-:W-:Y:S01]  /*0450*/  @!P3 FMUL R24, R24, 16777216 ;  /* 0x4b8000001818b820 */ /* 0x000fe20000400000 */
[----:B------:R-:W-:Y:S01]  /*0460*/  FADD R7, R7, R9 ;  /* 0x0000000907077221 */ /* 0x000fe20000000000 */
[----:B0-----:R-:W-:Y:S01]  /*0470*/  FMUL R10, R19, R10 ;  /* 0x0000000a130a7220 */ /* 0x001fe20000400000 */
[C---:B-----5:R-:W-:Y:S01]  /*0480*/  FADD R19, -R8.reuse, R5 ;  /* 0x0000000508137221 */ /* 0x060fe20000000100 */
[C---:B------:R-:W-:Y:S01]  /*0490*/  FADD R9, -R8.reuse, R4 ;  /* 0x0000000408097221 */ /* 0x040fe20000000100 */
[C---:B------:R-:W-:Y:S01]  /*04a0*/  FADD R25, -R8.reuse, R7 ;  /* 0x0000000708197221 */ /* 0x040fe20000000100 */
[----:B-1----:R-:W-:Y:S01]  /*04b0*/  FMUL R17, R23, R24 ;  /* 0x0000001817117220 */ /* 0x002fe20000400000 */
[----:B------:R-:W-:Y:S01]  /*04c0*/  FADD R23, -R8, R6 ;  /* 0x0000000608177221 */ /* 0x000fe20000000100 */
[C---:B------:R-:W-:Y:S01]  /*04d0*/  FMUL R19, R10.reuse, R19 ;  /* 0x000000130a137220 */ /* 0x040fe20000400000 */
[C---:B------:R-:W-:Y:S01]  /*04e0*/  FMUL R27, R10.reuse, R9 ;  /* 0x000000090a1b7220 */ /* 0x040fe20000400000 */
[C---:B------:R-:W-:Y:S01]  /*04f0*/  FMUL R25, R10.reuse, R25 ;  /* 0x000000190a197220 */ /* 0x040fe20000400000 */
[----:B------:R-:W-:Y:S01]  /*0500*/  FMUL R23, R10, R23 ;  /* 0x000000170a177220 */ /* 0x000fe20000400000 */
[C-C-:B------:R-:W-:Y:S01]  /*0510*/  FFMA R9, R11.reuse, R19, R22.reuse ;  /* 0x000000130b097223 */ /* 0x140fe20000000016 */
[----:B------:R-:W-:Y:S01]  /*0520*/  FFMA R8, R11, R27, R22 ;  /* 0x0000001b0b087223 */ /* 0x000fe20000000016 */
[----:B------:R-:W-:Y:S01]  /*0530*/  FADD R13, R13, R18 ;  /* 0x000000120d0d7221 */ /* 0x000fe20000000000 */
[C-C-:B------:R-:W-:Y:S01]  /*0540*/  FFMA R10, R11.reuse, R23, R22.reuse ;  /* 0x000000170b0a7223 */ /* 0x140fe20000000016 */
[----:B------:R-:W-:Y:S01]  /*0550*/  FFMA R11, R11, R25, R22 ;  /* 0x000000190b0b7223 */ /* 0x000fe20000000016 */
[--C-:B------:R-:W-:Y:S01]  /*0560*/  FADD R12, R12, R18.reuse ;  /* 0x000000120c0c7221 */ /* 0x100fe20000000000 */
[--C-:B------:R-:W-:Y:S01]  /*0570*/  FADD R14, R14, R18.reuse ;  /* 0x000000120e0e7221 */ /* 0x100fe20000000000 */
[----:B------:R-:W-:Y:S01]  /*0580*/  FADD R15, R15, R18 ;  /* 0x000000120f0f7221 */ /* 0x000fe20000000000 */
[C---:B----4-:R-:W-:Y:S01]  /*0590*/  FADD R24, -R16.reuse, R13 ;  /* 0x0000000d10187221 */ /* 0x050fe20000000100 */
[C---:B------:R-:W-:Y:S01]  /*05a0*/  FADD R18, -R16.reuse, R12 ;  /* 0x0000000c10127221 */ /* 0x040fe20000000100 */
[C---:B------:R-:W-:Y:S01]  /*05b0*/  FADD R26, -R16.reuse, R14 ;  /* 0x0000000e101a7221 */ /* 0x040fe20000000100 */
[----:B------:R-:W-:Y:S01]  /*05c0*/  FADD R16, -R16, R15 ;  /* 0x0000000f10107221 */ /* 0x000fe20000000100 */
[----:B------:R-:W-:Y:S01]  /*05d0*/  FSETP.GT.AND P6, PT, R11, RZ, PT ;  /* 0x000000ff0b00720b */ /* 0x000fe20003fc4000 */
[----:B------:R-:W0:Y:S01]  /*05e0*/  LDC.64 R22, c[0x0][0x218] ;  /* 0x00008600ff167b82 */ /* 0x000e220000000a00 */
[C---:B------:R-:W-:Y:S01]  /*05f0*/  FMUL R28, R17.reuse, R18 ;  /* 0x00000012111c7220 */ /* 0x040fe20000400000 */
[C---:B------:R-:W-:Y:S01]  /*0600*/  FMUL R18, R17.reuse, R16 ;  /* 0x0000001011127220 */ /* 0x040fe20000400000 */
[C---:B------:R-:W-:Y:S01]  /*0610*/  FMUL R24, R17.reuse, R24 ;  /* 0x0000001811187220 */ /* 0x040fe20000400000 */
[----:B------:R-:W-:Y:S01]  /*0620*/  FMUL R26, R17, R26 ;  /* 0x0000001a111a7220 */ /* 0x000fe20000400000 */
[C-C-:B------:R-:W-:Y:S01]  /*0630*/  FFMA R16, R2.reuse, R28, R3.reuse ;  /* 0x0000001c02107223 */ /* 0x140fe20000000003 */
[C-C-:B------:R-:W-:Y:S01]  /*0640*/  FFMA R19, R2.reuse, R18, R3.reuse ;  /* 0x0000001202137223 */ /* 0x140fe20000000003 */
[C-C-:B------:R-:W-:Y:S01]  /*0650*/  FFMA R17, R2.reuse, R24, R3.reuse ;  /* 0x0000001802117223 */ /* 0x140fe20000000003 */
[----:B------:R-:W-:Y:S01]  /*0660*/  FFMA R18, R2, R26, R3 ;  /* 0x0000001a02127223 */ /* 0x000fe20000000003 */
[----:B------:R-:W-:-:S02]  /*0670*/  FSETP.GT.AND P0, PT, R10, RZ, PT ;  /* 0x000000ff0a00720b */ /* 0x000fc40003f04000 */
[----:B------:R-:W-:Y:S01]  /*0680*/  FSETP.GT.AND P1, PT, R9, RZ, PT ;  /* 0x000000ff0900720b */ /* 0x000fe20003f24000 */
[----:B------:R-:W-:Y:S01]  /*0690*/  @!P6 FMUL R11, R11, 0.20000000298023223877 ;  /* 0x3e4ccccd0b0be820 */ /* 0x000fe20000400000 */
[----:B------:R-:W-:Y:S02]  /*06a0*/  FSETP.GT.AND P2, PT, R8, RZ, PT ;  /* 0x000000ff0800720b */ /* 0x000fe40003f44000 */
[----:B------:R-:W-:Y:S02]  /*06b0*/  FSETP.GT.AND P3, PT, R19, RZ, PT ;  /* 0x000000ff1300720b */ /* 0x000fe40003f64000 */
[----:B------:R-:W-:Y:S02]  /*06c0*/  FSETP.GT.AND P4, PT, R18, RZ, PT ;  /* 0x000000ff1200720b */ /* 0x000fe40003f84000 */
[----:B------:R-:W-:Y:S02]  /*06d0*/  FSETP.GT.AND P5, PT, R17, RZ, PT ;  /* 0x000000ff1100720b */ /* 0x000fe40003fa4000 */
[----:B------:R-:W-:Y:S01]  /*06e0*/  FSETP.GT.AND P6, PT, R16, RZ, PT ;  /* 0x000000ff1000720b */ /* 0x000fe20003fc4000 */
[----:B------:R-:W-:Y:S01]  /*06f0*/  @!P0 FMUL R10, R10, 0.20000000298023223877 ;  /* 0x3e4ccccd0a0a8820 */ /* 0x000fe20000400000 */
[----:B0-----:R-:W-:-:S04]  /*0700*/  IMAD.WIDE R22, R0, 0x4, R22 ;  /* 0x0000000400167825 */ /* 0x001fc800078e0216 */
[----:B------:R-:W-:Y:S01]  /*0710*/  @!P1 FMUL R9, R9, 0.20000000298023223877 ;  /* 0x3e4ccccd09099820 */ /* 0x000fe20000400000 */
[----:B------:R-:W-:Y:S01]  /*0720*/  @!P2 FMUL R8, R8, 0.20000000298023223877 ;  /* 0x3e4ccccd0808a820 */ /* 0x000fe20000400000 */
[----:B------:R-:W-:Y:S01]  /*0730*/  @!P3 FMUL R19, R19, 0.20000000298023223877 ;  /* 0x3e4ccccd1313b820 */ /* 0x000fe20000400000 */
[----:B------:R-:W-:Y:S02]  /*0740*/  @!P4 FMUL R18, R18, 0.20000000298023223877 ;  /* 0x3e4ccccd1212c820 */ /* 0x000fe40000400000 */
[----:B------:R-:W-:Y:S02]  /*0750*/  @!P5 FMUL R17, R17, 0.20000000298023223877 ;  /* 0x3e4ccccd1111d820 */ /* 0x000fe40000400000 */
[----:B------:R-:W-:Y:S01]  /*0760*/  @!P6 FMUL R16, R16, 0.20000000298023223877 ;  /* 0x3e4ccccd1010e820 */ /* 0x000fe20000400000 */
[----:B------:R-:W-:Y:S04]  /*0770*/  STG.E.128 desc[UR4][R20.64], R4 ;  /* 0x0000000414007986 */ /* 0x000fe8000c101d04 */
[----:B------:R-:W-:Y:S04]  /*0780*/  STG.E.128 desc[UR4][R20.64+0x800], R12 ;  /* 0x0008000c14007986 */ /* 0x000fe8000c101d04 */
[----:B------:R-:W-:Y:S04]  /*0790*/  STG.E.128 desc[UR4][R22.64], R8 ;  /* 0x0000000816007986 */ /* 0x000fe8000c101d04 */
[----:B------:R-:W-:Y:S01]  /*07a0*/  STG.E.128 desc[UR4][R22.64+0x800], R16 ;  /* 0x0008001016007986 */ /* 0x000fe2000c101d04 */
[----:B------:R-:W-:Y:S05]  /*07b0*/  EXIT ;  /* 0x000000000000794d */ /* 0x000fea0003800000 */
.L_x_0:
[----:B------:R-:W-:-:S00]  /*07c0*/  BRA `(.L_x_0) ;  /* 0xfffffffc00fc7947 */ /* 0x000fc0000383ffff */
[----:B------:R-:W-:-:S00]  /*07d0*/  NOP ;  /* 0x0000000000007918 */ /* 0x000fc00000000000 */
        /* <DEDUP_REMOVED lines=10> */
.L_x_1:


//--------------------- .nv.global.init           --------------------------
	.section	.nv.global.init,"aw",@progbits
.nv.global.init:
	.type		_$_str,@object
	.size		_$_str,(_$_str_$_2 - _$_str)
_$_str:
        /*0000*/ 	.byte	0x5f, 0x5f, 0x43, 0x55, 0x44, 0x41, 0x5f, 0x46, 0x54, 0x5a, 0x00
	.type		_$_str_$_2,@object
	.size		_$_str_$_2,(.L_1 - _$_str_$_2)
_$_str_$_2:
        /*000b*/ 	.byte	0x5f, 0x5f, 0x43, 0x55, 0x44, 0x41, 0x5f, 0x50, 0x52, 0x45, 0x43, 0x5f, 0x53, 0x51, 0x52, 0x54
        /*001b*/ 	.byte	0x00
.L_1:


//--------------------- .nv.constant0.triton_poi_fused__native_batch_norm_legit_no_training_convolution_leaky_relu_3 --------------------------
	.section	.nv.constant0.triton_poi_fused__native_batch_norm_legit_no_training_convolution_leaky_relu_3,"a",@progbits
	.sectionflags	@""
	.align	4
.nv.constant0.triton_poi_fused__native_batch_norm_legit_no_training_convolution_leaky_relu_3:
	.zero		588
